//
// Generated by NVIDIA NVVM Compiler
//
// Compiler Build ID: CL-36424714
// Cuda compilation tools, release 13.0, V13.0.88
// Based on NVVM 20.0.0
//

.version 9.0
.target sm_100
.address_size 64

	// .globl	_Z12drawEdgeCUDAPiPPcS_iii
.extern .func  (.param .b32 func_retval0) vprintf
(
	.param .b64 vprintf_param_0,
	.param .b64 vprintf_param_1
)
;
.global .align 1 .b8 $str[12] = {105, 110, 32, 99, 117, 100, 97, 32, 108, 111, 108};

.visible .entry _Z12drawEdgeCUDAPiPPcS_iii(
	.param .u64 .ptr .align 1 _Z12drawEdgeCUDAPiPPcS_iii_param_0,
	.param .u64 .ptr .align 1 _Z12drawEdgeCUDAPiPPcS_iii_param_1,
	.param .u64 .ptr .align 1 _Z12drawEdgeCUDAPiPPcS_iii_param_2,
	.param .u32 _Z12drawEdgeCUDAPiPPcS_iii_param_3,
	.param .u32 _Z12drawEdgeCUDAPiPPcS_iii_param_4,
	.param .u32 _Z12drawEdgeCUDAPiPPcS_iii_param_5
)
{
	.reg .b32 	%r<3>;
	.reg .b64 	%rd<3>;

	mov.u64 	%rd1, $str;
	cvta.global.u64 	%rd2, %rd1;
	{ // callseq 0, 0
	.param .b64 param0;
	st.param.b64 	[param0], %rd2;
	.param .b64 param1;
	st.param.b64 	[param1], 0;
	.param .b32 retval0;
	call.uni (retval0), 
	vprintf, 
	(
	param0, 
	param1
	);
	ld.param.b32 	%r1, [retval0];
	} // callseq 0
	ret;

}


// ===== COMPILED SASS (sm_100) =====

	.target	sm_100

	.elftype	@"ET_EXEC"


//--------------------- .note.nv.tkinfo           --------------------------
	.section	.note.nv.tkinfo,"",@"SHT_NOTE"
	.sectionflags	@"SHF_NOTE_NV_TKINFO"
	.tkinfo
        /*0018*/ 	.word	0x00000002
        /*0030*/ 	.string	""
        /*0030*/ 	.string	"ptxas"
        /*0030*/ 	.string	"Cuda compilation tools, release 13.0, V13.0.88"
        /*0030*/ 	.string	"Build cuda_13.0.r13.0/compiler.36424714_0"
        /*0030*/ 	.string	"-arch sm_100 -m 64 "



//--------------------- .note.nv.cuinfo           --------------------------
	.section	.note.nv.cuinfo,"",@"SHT_NOTE"
	.sectionflags	@"SHF_NOTE_NV_CUINFO"
        /*0018*/ 	.short	0x0002
        /*001a*/ 	.short	0x0064
        /*001c*/ 	.short	0x0082
	.zero		2


//--------------------- .nv.info                  --------------------------
	.section	.nv.info,"",@"SHT_CUDA_INFO"
	.align	4


	//----- nvinfo : EIATTR_REGCOUNT
	.align		4
        /*0000*/ 	.byte	0x04, 0x2f
        /*0002*/ 	.short	(.L_2 - .L_1)
	.align		4
.L_1:
        /*0004*/ 	.word	index@(_Z12drawEdgeCUDAPiPPcS_iii)
        /*0008*/ 	.word	0x00000018


	//----- nvinfo : EIATTR_FRAME_SIZE
	.align		4
.L_2:
        /*000c*/ 	.byte	0x04, 0x11
        /*000e*/ 	.short	(.L_4 - .L_3)
	.align		4
.L_3:
        /*0010*/ 	.word	index@(_Z12drawEdgeCUDAPiPPcS_iii)
        /*0014*/ 	.word	0x00000000


	//----- nvinfo : EIATTR_MIN_STACK_SIZE
	.align		4
.L_4:
        /*0018*/ 	.byte	0x04, 0x12
        /*001a*/ 	.short	(.L_6 - .L_5)
	.align		4
.L_5:
        /*001c*/ 	.word	index@(_Z12drawEdgeCUDAPiPPcS_iii)
        /*0020*/ 	.word	0x00000000
.L_6:


//--------------------- .nv.compat                --------------------------
	.section	.nv.compat,"",@"SHT_CUDA_COMPAT_INFO"
	.align	4
        /*0000*/ 	.byte	0x02, 0x09, 0x00, 0x00, 0x02, 0x02, 0x01, 0x00, 0x02, 0x05, 0x05, 0x00, 0x03, 0x07, 0x01, 0x01
        /*0010*/ 	.byte	0x02, 0x03, 0x00, 0x00, 0x02, 0x06, 0x01, 0x00, 0x04, 0x0b, 0x08, 0x00, 0x09, 0x00, 0x00, 0x00
        /*0020*/ 	.byte	0x00, 0x00, 0x00, 0x00


//--------------------- .nv.info._Z12drawEdgeCUDAPiPPcS_iii --------------------------
	.section	.nv.info._Z12drawEdgeCUDAPiPPcS_iii,"",@"SHT_CUDA_INFO"
	.sectionflags	@""
	.align	4


	//----- nvinfo : EIATTR_CUDA_API_VERSION
	.align		4
        /*0000*/ 	.byte	0x04, 0x37
        /*0002*/ 	.short	(.L_8 - .L_7)
.L_7:
        /*0004*/ 	.word	0x00000082


	//----- nvinfo : EIATTR_KPARAM_INFO
	.align		4
.L_8:
        /*0008*/ 	.byte	0x04, 0x17
        /*000a*/ 	.short	(.L_10 - .L_9)
.L_9:
        /*000c*/ 	.word	0x00000000
        /*0010*/ 	.short	0x0005
        /*0012*/ 	.short	0x0020
        /*0014*/ 	.byte	0x00, 0xf0, 0x11, 0x00


	//----- nvinfo : EIATTR_KPARAM_INFO
	.align		4
.L_10:
        /*0018*/ 	.byte	0x04, 0x17
        /*001a*/ 	.short	(.L_12 - .L_11)
.L_11:
        /*001c*/ 	.word	0x00000000
        /*0020*/ 	.short	0x0004
        /*0022*/ 	.short	0x001c
        /*0024*/ 	.byte	0x00, 0xf0, 0x11, 0x00


	//----- nvinfo : EIATTR_KPARAM_INFO
	.align		4
.L_12:
        /*0028*/ 	.byte	0x04, 0x17
        /*002a*/ 	.short	(.L_14 - .L_13)
.L_13:
        /*002c*/ 	.word	0x00000000
        /*0030*/ 	.short	0x0003
        /*0032*/ 	.short	0x0018
        /*0034*/ 	.byte	0x00, 0xf0, 0x11, 0x00


	//----- nvinfo : EIATTR_KPARAM_INFO
	.align		4
.L_14:
        /*0038*/ 	.byte	0x04, 0x17
        /*003a*/ 	.short	(.L_16 - .L_15)
.L_15:
        /*003c*/ 	.word	0x00000000
        /*0040*/ 	.short	0x0002
        /*0042*/ 	.short	0x0010
        /*0044*/ 	.byte	0x00, 0xf5, 0x21, 0x00


	//----- nvinfo : EIATTR_KPARAM_INFO
	.align		4
.L_16:
        /*0048*/ 	.byte	0x04, 0x17
        /*004a*/ 	.short	(.L_18 - .L_17)
.L_17:
        /*004c*/ 	.word	0x00000000
        /*0050*/ 	.short	0x0001
        /*0052*/ 	.short	0x0008
        /*0054*/ 	.byte	0x00, 0xf5, 0x21, 0x00


	//----- nvinfo : EIATTR_KPARAM_INFO
	.align		4
.L_18:
        /*0058*/ 	.byte	0x04, 0x17
        /*005a*/ 	.short	(.L_20 - .L_19)
.L_19:
        /*005c*/ 	.word	0x00000000
        /*0060*/ 	.short	0x0000
        /*0062*/ 	.short	0x0000
        /*0064*/ 	.byte	0x00, 0xf5, 0x21, 0x00


	//----- nvinfo : EIATTR_SPARSE_MMA_MASK
	.align		4
.L_20:
        /*0068*/ 	.byte	0x03, 0x50
        /*006a*/ 	.short	0x0000


	//----- nvinfo : EIATTR_MAXREG_COUNT
	.align		4
        /*006c*/ 	.byte	0x03, 0x1b
        /*006e*/ 	.short	0x00ff


	//----- nvinfo : EIATTR_EXTERNS
	.align		4
        /*0070*/ 	.byte	0x04, 0x0f
        /*0072*/ 	.short	(.L_22 - .L_21)


	//   ....[0]....
	.align		4
.L_21:
        /*0074*/ 	.word	index@(vprintf)


	//----- nvinfo : EIATTR_MERCURY_ISA_VERSION
	.align		4
.L_22:
        /*0078*/ 	.byte	0x03, 0x5f
        /*007a*/ 	.short	0x0101


	//----- nvinfo : EIATTR_VRC_CTA_INIT_COUNT
	.align		4
        /*007c*/ 	.byte	0x02, 0x4a
	.zero		1
	.zero		1


	//----- nvinfo : EIATTR_SYSCALL_OFFSETS
	.align		4
        /*0080*/ 	.byte	0x04, 0x46
        /*0082*/ 	.short	(.L_24 - .L_23)


	//   ....[0]....
.L_23:
        /*0084*/ 	.word	0x00000080


	//----- nvinfo : EIATTR_EXIT_INSTR_OFFSETS
	.align		4
.L_24:
        /*0088*/ 	.byte	0x04, 0x1c
        /*008a*/ 	.short	(.L_26 - .L_25)


	//   ....[0]....
.L_25:
        /*008c*/ 	.word	0x00000090


	//----- nvinfo : EIATTR_CBANK_PARAM_SIZE
	.align		4
.L_26:
        /*0090*/ 	.byte	0x03, 0x19
        /*0092*/ 	.short	0x0024


	//----- nvinfo : EIATTR_PARAM_CBANK
	.align		4
        /*0094*/ 	.byte	0x04, 0x0a
        /*0096*/ 	.short	(.L_28 - .L_27)
	.align		4
.L_27:
        /*0098*/ 	.word	index@(.nv.constant0._Z12drawEdgeCUDAPiPPcS_iii)
        /*009c*/ 	.short	0x0380
        /*009e*/ 	.short	0x0024


	//----- nvinfo : EIATTR_SW_WAR
	.align		4
.L_28:
        /*00a0*/ 	.byte	0x04, 0x36
        /*00a2*/ 	.short	(.L_30 - .L_29)
.L_29:
        /*00a4*/ 	.word	0x00000008
.L_30:


//--------------------- .nv.callgraph             --------------------------
	.section	.nv.callgraph,"",@"SHT_CUDA_CALLGRAPH"
	.align	4
	.sectionentsize	8
	.align		4
        /*0000*/ 	.word	0x00000000
	.align		4
        /*0004*/ 	.word	0xffffffff
	.align		4
        /*0008*/ 	.word	index@(_Z12drawEdgeCUDAPiPPcS_iii)
	.align		4
        /*000c*/ 	.word	index@(vprintf)
	.align		4
        /*0010*/ 	.word	0x00000000
	.align		4
        /*0014*/ 	.word	0xfffffffe
	.align		4
        /*0018*/ 	.word	0x00000000
	.align		4
        /*001c*/ 	.word	0xfffffffd
	.align		4
        /*0020*/ 	.word	0x00000000
	.align		4
        /*0024*/ 	.word	0xfffffffc


//--------------------- .nv.constant4             --------------------------
	.section	.nv.constant4,"a",@progbits
	.align	8
	.align		8
.nv.constant4:
        /*0000*/ 	.dword	vprintf
	.align		8
        /*0008*/ 	.dword	$str


//--------------------- .text._Z12drawEdgeCUDAPiPPcS_iii --------------------------
	.section	.text._Z12drawEdgeCUDAPiPPcS_iii,"ax",@progbits
	.align	128
        .global         _Z12drawEdgeCUDAPiPPcS_iii
        .type           _Z12drawEdgeCUDAPiPPcS_iii,@function
        .size           _Z12drawEdgeCUDAPiPPcS_iii,(.L_x_2 - _Z12drawEdgeCUDAPiPPcS_iii)
        .other          _Z12drawEdgeCUDAPiPPcS_iii,@"STO_CUDA_ENTRY STV_DEFAULT"
_Z12drawEdgeCUDAPiPPcS_iii:
.text._Z12drawEdgeCUDAPiPPcS_iii:
[----:B------:R-:W0:Y:S01]  /*0000*/  LDC R1, c[0x0][0x37c] ;  /* 0x0000df00ff017b82 */ /* 0x000e220000000800 */
[----:B------:R-:W-:Y:S01]  /*0010*/  MOV R0, 0x0 ;  /* 0x0000000000007802 */ /* 0x000fe20000000f00 */
[----:B------:R-:W1:Y:S01]  /*0020*/  LDCU.64 UR4, c[0x4][0x8] ;  /* 0x01000100ff0477ac */ /* 0x000e620008000a00 */
[----:B------:R-:W-:-:S05]  /*0030*/  CS2R R6, SRZ ;  /* 0x0000000000067805 */ /* 0x000fca000001ff00 */
[----:B------:R2:W3:Y:S01]  /*0040*/  LDC.64 R2, c[0x4][R0] ;  /* 0x0100000000027b82 */ /* 0x0004e20000000a00 */
[----:B-1----:R-:W-:Y:S02]  /*0050*/  IMAD.U32 R4, RZ, RZ, UR4 ;  /* 0x00000004ff047e24 */ /* 0x002fe4000f8e00ff */
[----:B--2---:R-:W-:-:S07]  /*0060*/  IMAD.U32 R5, RZ, RZ, UR5 ;  /* 0x00000005ff057e24 */ /* 0x004fce000f8e00ff */
[----:B------:R-:W-:-:S07]  /*0070*/  LEPC R20, `(.L_x_0) ;  /* 0x000000001014794e */ /* 0x000fce0000000000 */
[----:B0--3--:R-:W-:Y:S05]  /*0080*/  CALL.ABS.NOINC R2 ;  /* 0x0000000002007343 */ /* 0x009fea0003c00000 */
.L_x_0:
[----:B------:R-:W-:Y:S05]  /*0090*/  EXIT ;  /* 0x000000000000794d */ /* 0x000fea0003800000 */
.L_x_1:
[----:B------:R-:W-:-:S00]  /*00a0*/  BRA `(.L_x_1) ;  /* 0xfffffffc00fc7947 */ /* 0x000fc0000383ffff */
[----:B------:R-:W-:-:S00]  /*00b0*/  NOP ;  /* 0x0000000000007918 */ /* 0x000fc00000000000 */
        /* <DEDUP_REMOVED lines=12> */
.L_x_2:


//--------------------- .nv.global.init           --------------------------
	.section	.nv.global.init,"aw",@progbits
.nv.global.init:
	.type		$str,@object
	.size		$str,(.L_0 - $str)
$str:
        /*0000*/ 	.byte	0x69, 0x6e, 0x20, 0x63, 0x75, 0x64, 0x61, 0x20, 0x6c, 0x6f, 0x6c, 0x00
.L_0:


//--------------------- .nv.shared.reserved.0     --------------------------
	.section	.nv.shared.reserved.0,"aw",@nobits
	.weak		__nv_reservedSMEM_offset_0_alias
	.size		__nv_reservedSMEM_offset_0_alias, 0, 64
	.other		__nv_reservedSMEM_offset_0_alias,@"STO_CUDA_RESERVED_SHARED STV_DEFAULT"
__nv_reservedSMEM_offset_0_alias:
	.zero		0
	.zero		64


//--------------------- .nv.constant0._Z12drawEdgeCUDAPiPPcS_iii --------------------------
	.section	.nv.constant0._Z12drawEdgeCUDAPiPPcS_iii,"a",@progbits
	.sectionflags	@""
	.align	4
.nv.constant0._Z12drawEdgeCUDAPiPPcS_iii:
	.zero		932


//--------------------- SYMBOLS --------------------------

	.type		.nv.reservedSmem.offset0,@object
	.size		.nv.reservedSmem.offset0,0x4
	.type		vprintf,@function
